//
// Generated by NVIDIA NVVM Compiler
//
// Compiler Build ID: CL-36424714
// Cuda compilation tools, release 13.0, V13.0.88
// Based on NVVM 20.0.0
//

.version 9.0
.target sm_100
.address_size 64

	// .globl	_Z17d_edgeDetectSOBELPhS_ii

.visible .entry _Z17d_edgeDetectSOBELPhS_ii(
	.param .u64 .ptr .align 1 _Z17d_edgeDetectSOBELPhS_ii_param_0,
	.param .u64 .ptr .align 1 _Z17d_edgeDetectSOBELPhS_ii_param_1,
	.param .u32 _Z17d_edgeDetectSOBELPhS_ii_param_2,
	.param .u32 _Z17d_edgeDetectSOBELPhS_ii_param_3
)
{
	.reg .b16 	%rs<5>;
	.reg .b32 	%r<11>;
	.reg .b64 	%rd<8>;

	ld.param.u64 	%rd1, [_Z17d_edgeDetectSOBELPhS_ii_param_0];
	ld.param.u64 	%rd2, [_Z17d_edgeDetectSOBELPhS_ii_param_1];
	ld.param.u32 	%r1, [_Z17d_edgeDetectSOBELPhS_ii_param_2];
	cvta.to.global.u64 	%rd3, %rd1;
	cvta.to.global.u64 	%rd4, %rd2;
	mov.u32 	%r2, %ntid.x;
	mov.u32 	%r3, %ctaid.x;
	mov.u32 	%r4, %tid.x;
	mad.lo.s32 	%r5, %r2, %r3, %r4;
	mov.u32 	%r6, %ntid.y;
	mov.u32 	%r7, %ctaid.y;
	mov.u32 	%r8, %tid.y;
	mad.lo.s32 	%r9, %r6, %r7, %r8;
	mad.lo.s32 	%r10, %r1, %r9, %r5;
	cvt.s64.s32 	%rd5, %r10;
	add.s64 	%rd6, %rd4, %rd5;
	ld.global.u8 	%rs1, [%rd6];
	mul.lo.s16 	%rs2, %rs1, %rs1;
	add.s64 	%rd7, %rd3, %rd5;
	ld.global.u8 	%rs3, [%rd7];
	mad.lo.s16 	%rs4, %rs3, %rs3, %rs2;
	st.global.u8 	[%rd6], %rs4;
	ret;

}
	// .globl	_Z19d_partialDiffSOBELXPK6uchar1Phii
.visible .entry _Z19d_partialDiffSOBELXPK6uchar1Phii(
	.param .u64 .ptr .align 1 _Z19d_partialDiffSOBELXPK6uchar1Phii_param_0,
	.param .u64 .ptr .align 1 _Z19d_partialDiffSOBELXPK6uchar1Phii_param_1,
	.param .u32 _Z19d_partialDiffSOBELXPK6uchar1Phii_param_2,
	.param .u32 _Z19d_partialDiffSOBELXPK6uchar1Phii_param_3
)
{
	.reg .pred 	%p<13>;
	.reg .b16 	%rs<13>;
	.reg .b32 	%r<22>;
	.reg .b32 	%f<37>;
	.reg .b64 	%rd<21>;
	.reg .b64 	%fd<3>;

	ld.param.u64 	%rd4, [_Z19d_partialDiffSOBELXPK6uchar1Phii_param_0];
	ld.param.u64 	%rd3, [_Z19d_partialDiffSOBELXPK6uchar1Phii_param_1];
	ld.param.u32 	%r8, [_Z19d_partialDiffSOBELXPK6uchar1Phii_param_2];
	ld.param.u32 	%r9, [_Z19d_partialDiffSOBELXPK6uchar1Phii_param_3];
	cvta.to.global.u64 	%rd1, %rd4;
	mov.u32 	%r10, %ntid.x;
	mov.u32 	%r11, %ctaid.x;
	mov.u32 	%r12, %tid.x;
	mad.lo.s32 	%r13, %r10, %r11, %r12;
	mov.u32 	%r14, %ntid.y;
	mov.u32 	%r15, %ctaid.y;
	mov.u32 	%r16, %tid.y;
	mad.lo.s32 	%r17, %r14, %r15, %r16;
	add.s32 	%r18, %r17, -1;
	mad.lo.s32 	%r19, %r8, %r18, %r13;
	add.s32 	%r1, %r19, -1;
	setp.lt.s32 	%p1, %r1, 0;
	mul.lo.s32 	%r2, %r9, %r8;
	cvt.s64.s32 	%rd5, %r2;
	add.s64 	%rd2, %rd1, %rd5;
	mov.f32 	%f31, 0f00000000;
	@%p1 bra 	$L__BB1_4;
	setp.le.s32 	%p2, %r1, %r2;
	@%p2 bra 	$L__BB1_3;
	ld.global.u8 	%rs2, [%rd2];
	cvt.rn.f32.u16 	%f31, %rs2;
	bra.uni 	$L__BB1_4;
$L__BB1_3:
	cvt.u64.u32 	%rd6, %r1;
	add.s64 	%rd7, %rd1, %rd6;
	ld.global.u8 	%rs1, [%rd7];
	cvt.rn.f32.u16 	%f31, %rs1;
$L__BB1_4:
	add.s32 	%r3, %r1, 2;
	setp.lt.s32 	%p3, %r3, 0;
	mov.f32 	%f32, 0f00000000;
	@%p3 bra 	$L__BB1_8;
	setp.le.s32 	%p4, %r3, %r2;
	@%p4 bra 	$L__BB1_7;
	ld.global.u8 	%rs4, [%rd2];
	cvt.rn.f32.u16 	%f32, %rs4;
	bra.uni 	$L__BB1_8;
$L__BB1_7:
	cvt.u64.u32 	%rd8, %r3;
	add.s64 	%rd9, %rd1, %rd8;
	ld.global.u8 	%rs3, [%rd9];
	cvt.rn.f32.u16 	%f32, %rs3;
$L__BB1_8:
	add.s32 	%r4, %r1, %r8;
	setp.lt.s32 	%p5, %r4, 0;
	mov.f32 	%f33, 0f00000000;
	@%p5 bra 	$L__BB1_12;
	setp.le.s32 	%p6, %r4, %r2;
	@%p6 bra 	$L__BB1_11;
	ld.global.u8 	%rs6, [%rd2];
	cvt.rn.f32.u16 	%f33, %rs6;
	bra.uni 	$L__BB1_12;
$L__BB1_11:
	cvt.u64.u32 	%rd10, %r4;
	add.s64 	%rd11, %rd1, %rd10;
	ld.global.u8 	%rs5, [%rd11];
	cvt.rn.f32.u16 	%f33, %rs5;
$L__BB1_12:
	add.s32 	%r5, %r4, 2;
	setp.lt.s32 	%p7, %r5, 0;
	mov.f32 	%f34, 0f00000000;
	@%p7 bra 	$L__BB1_16;
	setp.le.s32 	%p8, %r5, %r2;
	@%p8 bra 	$L__BB1_15;
	ld.global.u8 	%rs8, [%rd2];
	cvt.rn.f32.u16 	%f34, %rs8;
	bra.uni 	$L__BB1_16;
$L__BB1_15:
	cvt.u64.u32 	%rd12, %r5;
	add.s64 	%rd13, %rd1, %rd12;
	ld.global.u8 	%rs7, [%rd13];
	cvt.rn.f32.u16 	%f34, %rs7;
$L__BB1_16:
	add.s32 	%r6, %r4, %r8;
	setp.lt.s32 	%p9, %r6, 0;
	mov.f32 	%f35, 0f00000000;
	@%p9 bra 	$L__BB1_20;
	setp.le.s32 	%p10, %r6, %r2;
	@%p10 bra 	$L__BB1_19;
	ld.global.u8 	%rs10, [%rd2];
	cvt.rn.f32.u16 	%f35, %rs10;
	bra.uni 	$L__BB1_20;
$L__BB1_19:
	cvt.u64.u32 	%rd14, %r6;
	add.s64 	%rd15, %rd1, %rd14;
	ld.global.u8 	%rs9, [%rd15];
	cvt.rn.f32.u16 	%f35, %rs9;
$L__BB1_20:
	add.s32 	%r7, %r6, 2;
	setp.lt.s32 	%p11, %r7, 0;
	mov.f32 	%f36, 0f00000000;
	@%p11 bra 	$L__BB1_24;
	setp.le.s32 	%p12, %r7, %r2;
	@%p12 bra 	$L__BB1_23;
	ld.global.u8 	%rs12, [%rd2];
	cvt.rn.f32.u16 	%f36, %rs12;
	bra.uni 	$L__BB1_24;
$L__BB1_23:
	cvt.u64.u32 	%rd16, %r7;
	add.s64 	%rd17, %rd1, %rd16;
	ld.global.u8 	%rs11, [%rd17];
	cvt.rn.f32.u16 	%f36, %rs11;
$L__BB1_24:
	cvta.to.global.u64 	%rd18, %rd3;
	sub.f32 	%f25, %f32, %f31;
	add.f32 	%f26, %f33, %f33;
	sub.f32 	%f27, %f25, %f26;
	fma.rn.f32 	%f28, %f34, 0f40000000, %f27;
	sub.f32 	%f29, %f28, %f35;
	add.f32 	%f30, %f29, %f36;
	cvt.f64.f32 	%fd1, %f30;
	mul.f64 	%fd2, %fd1, 0d3FC0000000000000;
	cvt.rzi.u32.f64 	%r20, %fd2;
	add.s32 	%r21, %r4, 1;
	cvt.s64.s32 	%rd19, %r21;
	add.s64 	%rd20, %rd18, %rd19;
	st.global.u8 	[%rd20], %r20;
	ret;

}
	// .globl	_Z19d_partialDiffSOBELYPK6uchar1Phii
.visible .entry _Z19d_partialDiffSOBELYPK6uchar1Phii(
	.param .u64 .ptr .align 1 _Z19d_partialDiffSOBELYPK6uchar1Phii_param_0,
	.param .u64 .ptr .align 1 _Z19d_partialDiffSOBELYPK6uchar1Phii_param_1,
	.param .u32 _Z19d_partialDiffSOBELYPK6uchar1Phii_param_2,
	.param .u32 _Z19d_partialDiffSOBELYPK6uchar1Phii_param_3
)
{
	.reg .pred 	%p<13>;
	.reg .b16 	%rs<13>;
	.reg .b32 	%r<25>;
	.reg .b32 	%f<37>;
	.reg .b64 	%rd<21>;
	.reg .b64 	%fd<3>;

	ld.param.u64 	%rd4, [_Z19d_partialDiffSOBELYPK6uchar1Phii_param_0];
	ld.param.u64 	%rd3, [_Z19d_partialDiffSOBELYPK6uchar1Phii_param_1];
	ld.param.u32 	%r12, [_Z19d_partialDiffSOBELYPK6uchar1Phii_param_2];
	ld.param.u32 	%r13, [_Z19d_partialDiffSOBELYPK6uchar1Phii_param_3];
	cvta.to.global.u64 	%rd1, %rd4;
	mov.u32 	%r14, %ntid.x;
	mov.u32 	%r15, %ctaid.x;
	mov.u32 	%r16, %tid.x;
	mad.lo.s32 	%r1, %r14, %r15, %r16;
	mov.u32 	%r17, %ntid.y;
	mov.u32 	%r18, %ctaid.y;
	mov.u32 	%r19, %tid.y;
	mad.lo.s32 	%r20, %r17, %r18, %r19;
	add.s32 	%r2, %r1, -1;
	add.s32 	%r21, %r20, -1;
	mul.lo.s32 	%r3, %r12, %r21;
	add.s32 	%r4, %r3, %r2;
	setp.lt.s32 	%p1, %r4, 0;
	mul.lo.s32 	%r5, %r13, %r12;
	cvt.s64.s32 	%rd5, %r5;
	add.s64 	%rd2, %rd1, %rd5;
	mov.f32 	%f31, 0f00000000;
	@%p1 bra 	$L__BB2_4;
	setp.le.s32 	%p2, %r4, %r5;
	@%p2 bra 	$L__BB2_3;
	ld.global.u8 	%rs2, [%rd2];
	cvt.rn.f32.u16 	%f31, %rs2;
	bra.uni 	$L__BB2_4;
$L__BB2_3:
	cvt.u64.u32 	%rd6, %r4;
	add.s64 	%rd7, %rd1, %rd6;
	ld.global.u8 	%rs1, [%rd7];
	cvt.rn.f32.u16 	%f31, %rs1;
$L__BB2_4:
	add.s32 	%r6, %r3, %r1;
	setp.lt.s32 	%p3, %r6, 0;
	mov.f32 	%f32, 0f00000000;
	@%p3 bra 	$L__BB2_8;
	setp.le.s32 	%p4, %r6, %r5;
	@%p4 bra 	$L__BB2_7;
	ld.global.u8 	%rs4, [%rd2];
	cvt.rn.f32.u16 	%f32, %rs4;
	bra.uni 	$L__BB2_8;
$L__BB2_7:
	cvt.u64.u32 	%rd8, %r6;
	add.s64 	%rd9, %rd1, %rd8;
	ld.global.u8 	%rs3, [%rd9];
	cvt.rn.f32.u16 	%f32, %rs3;
$L__BB2_8:
	add.s32 	%r7, %r4, 2;
	setp.lt.s32 	%p5, %r7, 0;
	mov.f32 	%f33, 0f00000000;
	@%p5 bra 	$L__BB2_12;
	setp.le.s32 	%p6, %r7, %r5;
	@%p6 bra 	$L__BB2_11;
	ld.global.u8 	%rs6, [%rd2];
	cvt.rn.f32.u16 	%f33, %rs6;
	bra.uni 	$L__BB2_12;
$L__BB2_11:
	cvt.u64.u32 	%rd10, %r7;
	add.s64 	%rd11, %rd1, %rd10;
	ld.global.u8 	%rs5, [%rd11];
	cvt.rn.f32.u16 	%f33, %rs5;
$L__BB2_12:
	shl.b32 	%r22, %r12, 1;
	add.s32 	%r8, %r3, %r22;
	add.s32 	%r9, %r8, %r2;
	setp.lt.s32 	%p7, %r9, 0;
	mov.f32 	%f34, 0f00000000;
	@%p7 bra 	$L__BB2_16;
	setp.le.s32 	%p8, %r9, %r5;
	@%p8 bra 	$L__BB2_15;
	ld.global.u8 	%rs8, [%rd2];
	cvt.rn.f32.u16 	%f34, %rs8;
	bra.uni 	$L__BB2_16;
$L__BB2_15:
	cvt.u64.u32 	%rd12, %r9;
	add.s64 	%rd13, %rd1, %rd12;
	ld.global.u8 	%rs7, [%rd13];
	cvt.rn.f32.u16 	%f34, %rs7;
$L__BB2_16:
	add.s32 	%r10, %r8, %r1;
	setp.lt.s32 	%p9, %r10, 0;
	mov.f32 	%f35, 0f00000000;
	@%p9 bra 	$L__BB2_20;
	setp.le.s32 	%p10, %r10, %r5;
	@%p10 bra 	$L__BB2_19;
	ld.global.u8 	%rs10, [%rd2];
	cvt.rn.f32.u16 	%f35, %rs10;
	bra.uni 	$L__BB2_20;
$L__BB2_19:
	cvt.u64.u32 	%rd14, %r10;
	add.s64 	%rd15, %rd1, %rd14;
	ld.global.u8 	%rs9, [%rd15];
	cvt.rn.f32.u16 	%f35, %rs9;
$L__BB2_20:
	add.s32 	%r11, %r9, 2;
	setp.lt.s32 	%p11, %r11, 0;
	mov.f32 	%f36, 0f00000000;
	@%p11 bra 	$L__BB2_24;
	setp.le.s32 	%p12, %r11, %r5;
	@%p12 bra 	$L__BB2_23;
	ld.global.u8 	%rs12, [%rd2];
	cvt.rn.f32.u16 	%f36, %rs12;
	bra.uni 	$L__BB2_24;
$L__BB2_23:
	cvt.u64.u32 	%rd16, %r11;
	add.s64 	%rd17, %rd1, %rd16;
	ld.global.u8 	%rs11, [%rd17];
	cvt.rn.f32.u16 	%f36, %rs11;
$L__BB2_24:
	cvta.to.global.u64 	%rd18, %rd3;
	fma.rn.f32 	%f25, %f32, 0f40000000, %f31;
	add.f32 	%f26, %f25, %f33;
	sub.f32 	%f27, %f26, %f34;
	add.f32 	%f28, %f35, %f35;
	sub.f32 	%f29, %f27, %f28;
	sub.f32 	%f30, %f29, %f36;
	cvt.f64.f32 	%fd1, %f30;
	mul.f64 	%fd2, %fd1, 0d3FC0000000000000;
	cvt.rzi.u32.f64 	%r23, %fd2;
	add.s32 	%r24, %r6, %r12;
	cvt.s64.s32 	%rd19, %r24;
	add.s64 	%rd20, %rd18, %rd19;
	st.global.u8 	[%rd20], %r23;
	ret;

}


// ===== COMPILED SASS (sm_100) =====

	.target	sm_100

	.elftype	@"ET_EXEC"


//--------------------- .note.nv.tkinfo           --------------------------
	.section	.note.nv.tkinfo,"",@"SHT_NOTE"
	.sectionflags	@"SHF_NOTE_NV_TKINFO"
	.tkinfo
        /*0018*/ 	.word	0x00000002
        /*0030*/ 	.string	""
        /*0030*/ 	.string	"ptxas"
        /*0030*/ 	.string	"Cuda compilation tools, release 13.0, V13.0.88"
        /*0030*/ 	.string	"Build cuda_13.0.r13.0/compiler.36424714_0"
        /*0030*/ 	.string	"-arch sm_100 -m 64 "



//--------------------- .note.nv.cuinfo           --------------------------
	.section	.note.nv.cuinfo,"",@"SHT_NOTE"
	.sectionflags	@"SHF_NOTE_NV_CUINFO"
        /*0018*/ 	.short	0x0002
        /*001a*/ 	.short	0x0064
        /*001c*/ 	.short	0x0082
	.zero		2


//--------------------- .nv.info                  --------------------------
	.section	.nv.info,"",@"SHT_CUDA_INFO"
	.align	4


	//----- nvinfo : EIATTR_REGCOUNT
	.align		4
        /*0000*/ 	.byte	0x04, 0x2f
        /*0002*/ 	.short	(.L_1 - .L_0)
	.align		4
.L_0:
        /*0004*/ 	.word	index@(_Z17d_edgeDetectSOBELPhS_ii)
        /*0008*/ 	.word	0x0000000a


	//----- nvinfo : EIATTR_FRAME_SIZE
	.align		4
.L_1:
        /*000c*/ 	.byte	0x04, 0x11
        /*000e*/ 	.short	(.L_3 - .L_2)
	.align		4
.L_2:
        /*0010*/ 	.word	index@(_Z17d_edgeDetectSOBELPhS_ii)
        /*0014*/ 	.word	0x00000000


	//----- nvinfo : EIATTR_REGCOUNT
	.align		4
.L_3:
        /*0018*/ 	.byte	0x04, 0x2f
        /*001a*/ 	.short	(.L_5 - .L_4)
	.align		4
.L_4:
        /*001c*/ 	.word	index@(_Z19d_partialDiffSOBELXPK6uchar1Phii)
        /*0020*/ 	.word	0x0000000f


	//----- nvinfo : EIATTR_FRAME_SIZE
	.align		4
.L_5:
        /*0024*/ 	.byte	0x04, 0x11
        /*0026*/ 	.short	(.L_7 - .L_6)
	.align		4
.L_6:
        /*0028*/ 	.word	index@(_Z19d_partialDiffSOBELXPK6uchar1Phii)
        /*002c*/ 	.word	0x00000000


	//----- nvinfo : EIATTR_REGCOUNT
	.align		4
.L_7:
        /*0030*/ 	.byte	0x04, 0x2f
        /*0032*/ 	.short	(.L_9 - .L_8)
	.align		4
.L_8:
        /*0034*/ 	.word	index@(_Z19d_partialDiffSOBELYPK6uchar1Phii)
        /*0038*/ 	.word	0x00000016


	//----- nvinfo : EIATTR_FRAME_SIZE
	.align		4
.L_9:
        /*003c*/ 	.byte	0x04, 0x11
        /*003e*/ 	.short	(.L_11 - .L_10)
	.align		4
.L_10:
        /*0040*/ 	.word	index@(_Z19d_partialDiffSOBELYPK6uchar1Phii)
        /*0044*/ 	.word	0x00000000


	//----- nvinfo : EIATTR_MIN_STACK_SIZE
	.align		4
.L_11:
        /*0048*/ 	.byte	0x04, 0x12
        /*004a*/ 	.short	(.L_13 - .L_12)
	.align		4
.L_12:
        /*004c*/ 	.word	index@(_Z19d_partialDiffSOBELYPK6uchar1Phii)
        /*0050*/ 	.word	0x00000000


	//----- nvinfo : EIATTR_MIN_STACK_SIZE
	.align		4
.L_13:
        /*0054*/ 	.byte	0x04, 0x12
        /*0056*/ 	.short	(.L_15 - .L_14)
	.align		4
.L_14:
        /*0058*/ 	.word	index@(_Z19d_partialDiffSOBELXPK6uchar1Phii)
        /*005c*/ 	.word	0x00000000


	//----- nvinfo : EIATTR_MIN_STACK_SIZE
	.align		4
.L_15:
        /*0060*/ 	.byte	0x04, 0x12
        /*0062*/ 	.short	(.L_17 - .L_16)
	.align		4
.L_16:
        /*0064*/ 	.word	index@(_Z17d_edgeDetectSOBELPhS_ii)
        /*0068*/ 	.word	0x00000000
.L_17:


//--------------------- .nv.compat                --------------------------
	.section	.nv.compat,"",@"SHT_CUDA_COMPAT_INFO"
	.align	4
        /*0000*/ 	.byte	0x02, 0x09, 0x00, 0x00, 0x02, 0x02, 0x01, 0x00, 0x02, 0x05, 0x05, 0x00, 0x03, 0x07, 0x01, 0x01
        /*0010*/ 	.byte	0x02, 0x03, 0x00, 0x00, 0x02, 0x06, 0x01, 0x00, 0x04, 0x0b, 0x08, 0x00, 0x01, 0x00, 0x00, 0x00
        /*0020*/ 	.byte	0x00, 0x00, 0x00, 0x00


//--------------------- .nv.info._Z19d_partialDiffSOBELYPK6uchar1Phii --------------------------
	.section	.nv.info._Z19d_partialDiffSOBELYPK6uchar1Phii,"",@"SHT_CUDA_INFO"
	.sectionflags	@""
	.align	4


	//----- nvinfo : EIATTR_CUDA_API_VERSION
	.align		4
        /*0000*/ 	.byte	0x04, 0x37
        /*0002*/ 	.short	(.L_19 - .L_18)
.L_18:
        /*0004*/ 	.word	0x00000082


	//----- nvinfo : EIATTR_KPARAM_INFO
	.align		4
.L_19:
        /*0008*/ 	.byte	0x04, 0x17
        /*000a*/ 	.short	(.L_21 - .L_20)
.L_20:
        /*000c*/ 	.word	0x00000000
        /*0010*/ 	.short	0x0003
        /*0012*/ 	.short	0x0014
        /*0014*/ 	.byte	0x00, 0xf0, 0x11, 0x00


	//----- nvinfo : EIATTR_KPARAM_INFO
	.align		4
.L_21:
        /*0018*/ 	.byte	0x04, 0x17
        /*001a*/ 	.short	(.L_23 - .L_22)
.L_22:
        /*001c*/ 	.word	0x00000000
        /*0020*/ 	.short	0x0002
        /*0022*/ 	.short	0x0010
        /*0024*/ 	.byte	0x00, 0xf0, 0x11, 0x00


	//----- nvinfo : EIATTR_KPARAM_INFO
	.align		4
.L_23:
        /*0028*/ 	.byte	0x04, 0x17
        /*002a*/ 	.short	(.L_25 - .L_24)
.L_24:
        /*002c*/ 	.word	0x00000000
        /*0030*/ 	.short	0x0001
        /*0032*/ 	.short	0x0008
        /*0034*/ 	.byte	0x00, 0xf5, 0x21, 0x00


	//----- nvinfo : EIATTR_KPARAM_INFO
	.align		4
.L_25:
        /*0038*/ 	.byte	0x04, 0x17
        /*003a*/ 	.short	(.L_27 - .L_26)
.L_26:
        /*003c*/ 	.word	0x00000000
        /*0040*/ 	.short	0x0000
        /*0042*/ 	.short	0x0000
        /*0044*/ 	.byte	0x00, 0xf5, 0x21, 0x00


	//----- nvinfo : EIATTR_SPARSE_MMA_MASK
	.align		4
.L_27:
        /*0048*/ 	.byte	0x03, 0x50
        /*004a*/ 	.short	0x0000


	//----- nvinfo : EIATTR_MAXREG_COUNT
	.align		4
        /*004c*/ 	.byte	0x03, 0x1b
        /*004e*/ 	.short	0x00ff


	//----- nvinfo : EIATTR_MERCURY_ISA_VERSION
	.align		4
        /*0050*/ 	.byte	0x03, 0x5f
        /*0052*/ 	.short	0x0101


	//----- nvinfo : EIATTR_VRC_CTA_INIT_COUNT
	.align		4
        /*0054*/ 	.byte	0x02, 0x4a
	.zero		1
	.zero		1


	//----- nvinfo : EIATTR_EXIT_INSTR_OFFSETS
	.align		4
        /*0058*/ 	.byte	0x04, 0x1c
        /*005a*/ 	.short	(.L_29 - .L_28)


	//   ....[0]....
.L_28:
        /*005c*/ 	.word	0x000006e0


	//----- nvinfo : EIATTR_CRS_STACK_SIZE
	.align		4
.L_29:
        /*0060*/ 	.byte	0x04, 0x1e
        /*0062*/ 	.short	(.L_31 - .L_30)
.L_30:
        /*0064*/ 	.word	0x00000000


	//----- nvinfo : EIATTR_CBANK_PARAM_SIZE
	.align		4
.L_31:
        /*0068*/ 	.byte	0x03, 0x19
        /*006a*/ 	.short	0x0018


	//----- nvinfo : EIATTR_PARAM_CBANK
	.align		4
        /*006c*/ 	.byte	0x04, 0x0a
        /*006e*/ 	.short	(.L_33 - .L_32)
	.align		4
.L_32:
        /*0070*/ 	.word	index@(.nv.constant0._Z19d_partialDiffSOBELYPK6uchar1Phii)
        /*0074*/ 	.short	0x0380
        /*0076*/ 	.short	0x0018


	//----- nvinfo : EIATTR_SW_WAR
	.align		4
.L_33:
        /*0078*/ 	.byte	0x04, 0x36
        /*007a*/ 	.short	(.L_35 - .L_34)
.L_34:
        /*007c*/ 	.word	0x00000008
.L_35:


//--------------------- .nv.info._Z19d_partialDiffSOBELXPK6uchar1Phii --------------------------
	.section	.nv.info._Z19d_partialDiffSOBELXPK6uchar1Phii,"",@"SHT_CUDA_INFO"
	.sectionflags	@""
	.align	4


	//----- nvinfo : EIATTR_CUDA_API_VERSION
	.align		4
        /*0000*/ 	.byte	0x04, 0x37
        /*0002*/ 	.short	(.L_37 - .L_36)
.L_36:
        /*0004*/ 	.word	0x00000082


	//----- nvinfo : EIATTR_KPARAM_INFO
	.align		4
.L_37:
        /*0008*/ 	.byte	0x04, 0x17
        /*000a*/ 	.short	(.L_39 - .L_38)
.L_38:
        /*000c*/ 	.word	0x00000000
        /*0010*/ 	.short	0x0003
        /*0012*/ 	.short	0x0014
        /*0014*/ 	.byte	0x00, 0xf0, 0x11, 0x00


	//----- nvinfo : EIATTR_KPARAM_INFO
	.align		4
.L_39:
        /*0018*/ 	.byte	0x04, 0x17
        /*001a*/ 	.short	(.L_41 - .L_40)
.L_40:
        /*001c*/ 	.word	0x00000000
        /*0020*/ 	.short	0x0002
        /*0022*/ 	.short	0x0010
        /*0024*/ 	.byte	0x00, 0xf0, 0x11, 0x00


	//----- nvinfo : EIATTR_KPARAM_INFO
	.align		4
.L_41:
        /*0028*/ 	.byte	0x04, 0x17
        /*002a*/ 	.short	(.L_43 - .L_42)
.L_42:
        /*002c*/ 	.word	0x00000000
        /*0030*/ 	.short	0x0001
        /*0032*/ 	.short	0x0008
        /*0034*/ 	.byte	0x00, 0xf5, 0x21, 0x00


	//----- nvinfo : EIATTR_KPARAM_INFO
	.align		4
.L_43:
        /*0038*/ 	.byte	0x04, 0x17
        /*003a*/ 	.short	(.L_45 - .L_44)
.L_44:
        /*003c*/ 	.word	0x00000000
        /*0040*/ 	.short	0x0000
        /*0042*/ 	.short	0x0000
        /*0044*/ 	.byte	0x00, 0xf5, 0x21, 0x00


	//----- nvinfo : EIATTR_SPARSE_MMA_MASK
	.align		4
.L_45:
        /*0048*/ 	.byte	0x03, 0x50
        /*004a*/ 	.short	0x0000


	//----- nvinfo : EIATTR_MAXREG_COUNT
	.align		4
        /*004c*/ 	.byte	0x03, 0x1b
        /*004e*/ 	.short	0x00ff


	//----- nvinfo : EIATTR_MERCURY_ISA_VERSION
	.align		4
        /*0050*/ 	.byte	0x03, 0x5f
        /*0052*/ 	.short	0x0101


	//----- nvinfo : EIATTR_VRC_CTA_INIT_COUNT
	.align		4
        /*0054*/ 	.byte	0x02, 0x4a
	.zero		1
	.zero		1


	//----- nvinfo : EIATTR_EXIT_INSTR_OFFSETS
	.align		4
        /*0058*/ 	.byte	0x04, 0x1c
        /*005a*/ 	.short	(.L_47 - .L_46)


	//   ....[0]....
.L_46:
        /*005c*/ 	.word	0x000006e0


	//----- nvinfo : EIATTR_CRS_STACK_SIZE
	.align		4
.L_47:
        /*0060*/ 	.byte	0x04, 0x1e
        /*0062*/ 	.short	(.L_49 - .L_48)
.L_48:
        /*0064*/ 	.word	0x00000000


	//----- nvinfo : EIATTR_CBANK_PARAM_SIZE
	.align		4
.L_49:
        /*0068*/ 	.byte	0x03, 0x19
        /*006a*/ 	.short	0x0018


	//----- nvinfo : EIATTR_PARAM_CBANK
	.align		4
        /*006c*/ 	.byte	0x04, 0x0a
        /*006e*/ 	.short	(.L_51 - .L_50)
	.align		4
.L_50:
        /*0070*/ 	.word	index@(.nv.constant0._Z19d_partialDiffSOBELXPK6uchar1Phii)
        /*0074*/ 	.short	0x0380
        /*0076*/ 	.short	0x0018


	//----- nvinfo : EIATTR_SW_WAR
	.align		4
.L_51:
        /*0078*/ 	.byte	0x04, 0x36
        /*007a*/ 	.short	(.L_53 - .L_52)
.L_52:
        /*007c*/ 	.word	0x00000008
.L_53:


//--------------------- .nv.info._Z17d_edgeDetectSOBELPhS_ii --------------------------
	.section	.nv.info._Z17d_edgeDetectSOBELPhS_ii,"",@"SHT_CUDA_INFO"
	.sectionflags	@""
	.align	4


	//----- nvinfo : EIATTR_CUDA_API_VERSION
	.align		4
        /*0000*/ 	.byte	0x04, 0x37
        /*0002*/ 	.short	(.L_55 - .L_54)
.L_54:
        /*0004*/ 	.word	0x00000082


	//----- nvinfo : EIATTR_KPARAM_INFO
	.align		4
.L_55:
        /*0008*/ 	.byte	0x04, 0x17
        /*000a*/ 	.short	(.L_57 - .L_56)
.L_56:
        /*000c*/ 	.word	0x00000000
        /*0010*/ 	.short	0x0003
        /*0012*/ 	.short	0x0014
        /*0014*/ 	.byte	0x00, 0xf0, 0x11, 0x00


	//----- nvinfo : EIATTR_KPARAM_INFO
	.align		4
.L_57:
        /*0018*/ 	.byte	0x04, 0x17
        /*001a*/ 	.short	(.L_59 - .L_58)
.L_58:
        /*001c*/ 	.word	0x00000000
        /*0020*/ 	.short	0x0002
        /*0022*/ 	.short	0x0010
        /*0024*/ 	.byte	0x00, 0xf0, 0x11, 0x00


	//----- nvinfo : EIATTR_KPARAM_INFO
	.align		4
.L_59:
        /*0028*/ 	.byte	0x04, 0x17
        /*002a*/ 	.short	(.L_61 - .L_60)
.L_60:
        /*002c*/ 	.word	0x00000000
        /*0030*/ 	.short	0x0001
        /*0032*/ 	.short	0x0008
        /*0034*/ 	.byte	0x00, 0xf5, 0x21, 0x00


	//----- nvinfo : EIATTR_KPARAM_INFO
	.align		4
.L_61:
        /*0038*/ 	.byte	0x04, 0x17
        /*003a*/ 	.short	(.L_63 - .L_62)
.L_62:
        /*003c*/ 	.word	0x00000000
        /*0040*/ 	.short	0x0000
        /*0042*/ 	.short	0x0000
        /*0044*/ 	.byte	0x00, 0xf5, 0x21, 0x00


	//----- nvinfo : EIATTR_SPARSE_MMA_MASK
	.align		4
.L_63:
        /*0048*/ 	.byte	0x03, 0x50
        /*004a*/ 	.short	0x0000


	//----- nvinfo : EIATTR_MAXREG_COUNT
	.align		4
        /*004c*/ 	.byte	0x03, 0x1b
        /*004e*/ 	.short	0x00ff


	//----- nvinfo : EIATTR_MERCURY_ISA_VERSION
	.align		4
        /*0050*/ 	.byte	0x03, 0x5f
        /*0052*/ 	.short	0x0101


	//----- nvinfo : EIATTR_VRC_CTA_INIT_COUNT
	.align		4
        /*0054*/ 	.byte	0x02, 0x4a
	.zero		1
	.zero		1


	//----- nvinfo : EIATTR_EXIT_INSTR_OFFSETS
	.align		4
        /*0058*/ 	.byte	0x04, 0x1c
        /*005a*/ 	.short	(.L_65 - .L_64)


	//   ....[0]....
.L_64:
        /*005c*/ 	.word	0x00000180


	//----- nvinfo : EIATTR_CBANK_PARAM_SIZE
	.align		4
.L_65:
        /*0060*/ 	.byte	0x03, 0x19
        /*0062*/ 	.short	0x0018


	//----- nvinfo : EIATTR_PARAM_CBANK
	.align		4
        /*0064*/ 	.byte	0x04, 0x0a
        /*0066*/ 	.short	(.L_67 - .L_66)
	.align		4
.L_66:
        /*0068*/ 	.word	index@(.nv.constant0._Z17d_edgeDetectSOBELPhS_ii)
        /*006c*/ 	.short	0x0380
        /*006e*/ 	.short	0x0018


	//----- nvinfo : EIATTR_SW_WAR
	.align		4
.L_67:
        /*0070*/ 	.byte	0x04, 0x36
        /*0072*/ 	.short	(.L_69 - .L_68)
.L_68:
        /*0074*/ 	.word	0x00000008
.L_69:


//--------------------- .nv.callgraph             --------------------------
	.section	.nv.callgraph,"",@"SHT_CUDA_CALLGRAPH"
	.align	4
	.sectionentsize	8
	.align		4
        /*0000*/ 	.word	0x00000000
	.align		4
        /*0004*/ 	.word	0xffffffff
	.align		4
        /*0008*/ 	.word	0x00000000
	.align		4
        /*000c*/ 	.word	0xfffffffe
	.align		4
        /*0010*/ 	.word	0x00000000
	.align		4
        /*0014*/ 	.word	0xfffffffd
	.align		4
        /*0018*/ 	.word	0x00000000
	.align		4
        /*001c*/ 	.word	0xfffffffc


//--------------------- .text._Z19d_partialDiffSOBELYPK6uchar1Phii --------------------------
	.section	.text._Z19d_partialDiffSOBELYPK6uchar1Phii,"ax",@progbits
	.align	128
        .global         _Z19d_partialDiffSOBELYPK6uchar1Phii
        .type           _Z19d_partialDiffSOBELYPK6uchar1Phii,@function
        .size           _Z19d_partialDiffSOBELYPK6uchar1Phii,(.L_x_27 - _Z19d_partialDiffSOBELYPK6uchar1Phii)
        .other          _Z19d_partialDiffSOBELYPK6uchar1Phii,@"STO_CUDA_ENTRY STV_DEFAULT"
_Z19d_partialDiffSOBELYPK6uchar1Phii:
.text._Z19d_partialDiffSOBELYPK6uchar1Phii:
[----:B------:R-:W-:Y:S01]  /*0000*/  LDC R1, c[0x0][0x37c] ;  /* 0x0000df00ff017b82 */ /* 0x000fe20000000800 */
[----:B------:R-:W0:Y:S01]  /*0010*/  S2R R0, SR_CTAID.Y ;  /* 0x0000000000007919 */ /* 0x000e220000002600 */
[----:B------:R-:W1:Y:S06]  /*0020*/  LDCU UR4, c[0x0][0x360] ;  /* 0x00006c00ff0477ac */ /* 0x000e6c0008000800 */
[----:B------:R-:W2:Y:S01]  /*0030*/  LDC.64 R2, c[0x0][0x390] ;  /* 0x0000e400ff027b82 */ /* 0x000ea20000000a00 */
[----:B------:R-:W-:Y:S01]  /*0040*/  BSSY.RECONVERGENT B0, `(.L_x_0) ;  /* 0x0000025000007945 */ /* 0x000fe20003800200 */
[----:B------:R-:W0:Y:S01]  /*0050*/  S2R R7, SR_TID.Y ;  /* 0x0000000000077919 */ /* 0x000e220000002200 */
[----:B------:R-:W0:Y:S01]  /*0060*/  LDCU UR5, c[0x0][0x364] ;  /* 0x00006c80ff0577ac */ /* 0x000e220008000800 */
[----:B------:R-:W1:Y:S04]  /*0070*/  S2R R11, SR_CTAID.X ;  /* 0x00000000000b7919 */ /* 0x000e680000002500 */
[----:B------:R-:W3:Y:S01]  /*0080*/  LDC.64 R4, c[0x0][0x380] ;  /* 0x0000e000ff047b82 */ /* 0x000ee20000000a00 */
[----:B------:R-:W1:Y:S01]  /*0090*/  S2R R6, SR_TID.X ;  /* 0x0000000000067919 */ /* 0x000e620000002100 */
[----:B0-----:R-:W-:-:S04]  /*00a0*/  IMAD R0, R0, UR5, R7 ;  /* 0x0000000500007c24 */ /* 0x001fc8000f8e0207 */
[----:B------:R-:W-:Y:S02]  /*00b0*/  VIADD R7, R0, 0xffffffff ;  /* 0xffffffff00077836 */ /* 0x000fe40000000000 */
[C---:B--2---:R-:W-:Y:S02]  /*00c0*/  IMAD R0, R2.reuse, R3, RZ ;  /* 0x0000000302007224 */ /* 0x044fe400078e02ff */
[----:B-1----:R-:W-:Y:S01]  /*00d0*/  IMAD R11, R11, UR4, R6 ;  /* 0x000000040b0b7c24 */ /* 0x002fe2000f8e0206 */
[----:B------:R-:W0:Y:S01]  /*00e0*/  LDCU.64 UR4, c[0x0][0x358] ;  /* 0x00006b00ff0477ac */ /* 0x000e220008000a00 */
[----:B------:R-:W-:Y:S02]  /*00f0*/  IMAD R6, R7, R2, RZ ;  /* 0x0000000207067224 */ /* 0x000fe400078e02ff */
[----:B------:R-:W-:Y:S02]  /*0100*/  VIADD R15, R11, 0xffffffff ;  /* 0xffffffff0b0f7836 */ /* 0x000fe40000000000 */
[----:B------:R-:W-:-:S02]  /*0110*/  IMAD R8, R2, 0x2, R6 ;  /* 0x0000000202087824 */ /* 0x000fc400078e0206 */
[C---:B------:R-:W-:Y:S02]  /*0120*/  IMAD.IADD R13, R15.reuse, 0x1, R6 ;  /* 0x000000010f0d7824 */ /* 0x040fe400078e0206 */
[----:B------:R-:W-:Y:S02]  /*0130*/  IMAD.IADD R15, R15, 0x1, R8 ;  /* 0x000000010f0f7824 */ /* 0x000fe400078e0208 */
[----:B------:R-:W-:Y:S01]  /*0140*/  IMAD.IADD R3, R11, 0x1, R6 ;  /* 0x000000010b037824 */ /* 0x000fe200078e0206 */
[----:B------:R-:W-:Y:S01]  /*0150*/  ISETP.GE.AND P5, PT, R13, RZ, PT ;  /* 0x000000ff0d00720c */ /* 0x000fe20003fa6270 */
[----:B------:R-:W-:Y:S01]  /*0160*/  IMAD.IADD R11, R11, 0x1, R8 ;  /* 0x000000010b0b7824 */ /* 0x000fe200078e0208 */
[----:B---3--:R-:W-:Y:S01]  /*0170*/  IADD3 R6, P6, PT, R0, R4, RZ ;  /* 0x0000000400067210 */ /* 0x008fe20007fde0ff */
[----:B------:R-:W-:Y:S01]  /*0180*/  VIADD R19, R13, 0x2 ;  /* 0x000000020d137836 */ /* 0x000fe20000000000 */
[----:B------:R-:W-:Y:S01]  /*0190*/  ISETP.GE.AND P4, PT, R3, RZ, PT ;  /* 0x000000ff0300720c */ /* 0x000fe20003f86270 */
[C---:B------:R-:W-:Y:S01]  /*01a0*/  VIADD R9, R15.reuse, 0x2 ;  /* 0x000000020f097836 */ /* 0x040fe20000000000 */
[----:B------:R-:W-:Y:S01]  /*01b0*/  ISETP.GE.AND P1, PT, R15, RZ, PT ;  /* 0x000000ff0f00720c */ /* 0x000fe20003f26270 */
[----:B------:R-:W-:Y:S01]  /*01c0*/  IMAD.MOV.U32 R8, RZ, RZ, RZ ;  /* 0x000000ffff087224 */ /* 0x000fe200078e00ff */
[----:B------:R-:W-:-:S02]  /*01d0*/  ISETP.GE.AND P0, PT, R19, RZ, PT ;  /* 0x000000ff1300720c */ /* 0x000fc40003f06270 */
[----:B------:R-:W-:Y:S02]  /*01e0*/  ISETP.GE.AND P2, PT, R11, RZ, PT ;  /* 0x000000ff0b00720c */ /* 0x000fe40003f46270 */
[----:B------:R-:W-:Y:S02]  /*01f0*/  ISETP.GE.AND P3, PT, R9, RZ, PT ;  /* 0x000000ff0900720c */ /* 0x000fe40003f66270 */
[----:B------:R-:W-:Y:S01]  /*0200*/  LEA.HI.X.SX32 R7, R0, R5, 0x1, P6 ;  /* 0x0000000500077211 */ /* 0x000fe200030f0eff */
[----:B0-----:R-:W-:Y:S10]  /*0210*/  @!P5 BRA `(.L_x_1) ;  /* 0x00000000001cd947 */ /* 0x001ff40003800000 */
[----:B------:R-:W-:-:S13]  /*0220*/  ISETP.GT.AND P5, PT, R13, R0, PT ;  /* 0x000000000d00720c */ /* 0x000fda0003fa4270 */
[----:B------:R-:W-:Y:S01]  /*0230*/  @!P5 IADD3 R12, P6, PT, R13, R4, RZ ;  /* 0x000000040d0cd210 */ /* 0x000fe20007fde0ff */
[----:B------:R-:W2:Y:S04]  /*0240*/  @P5 LDG.E.U8 R8, desc[UR4][R6.64] ;  /* 0x0000000406085981 */ /* 0x000ea8000c1e1100 */
[----:B------:R-:W-:-:S05]  /*0250*/  @!P5 IMAD.X R13, RZ, RZ, R5, P6 ;  /* 0x000000ffff0dd224 */ /* 0x000fca00030e0605 */
[----:B------:R-:W3:Y:S01]  /*0260*/  @!P5 LDG.E.U8 R12, desc[UR4][R12.64] ;  /* 0x000000040c0cd981 */ /* 0x000ee2000c1e1100 */
[----:B--2---:R-:W-:Y:S02]  /*0270*/  @P5 I2FP.F32.U32 R8, R8 ;  /* 0x0000000800085245 */ /* 0x004fe40000201000 */
[----:B---3--:R-:W-:-:S07]  /*0280*/  @!P5 I2FP.F32.U32 R8, R12 ;  /* 0x0000000c0008d245 */ /* 0x008fce0000201000 */
.L_x_1:
[----:B------:R-:W-:Y:S05]  /*0290*/  BSYNC.RECONVERGENT B0 ;  /* 0x0000000000007941 */ /* 0x000fea0003800200 */
.L_x_0:
[----:B------:R-:W-:Y:S01]  /*02a0*/  BSSY.RECONVERGENT B0, `(.L_x_2) ;  /* 0x000000b000007945 */ /* 0x000fe20003800200 */
[----:B------:R-:W-:Y:S02]  /*02b0*/  IMAD.MOV.U32 R10, RZ, RZ, RZ ;  /* 0x000000ffff0a7224 */ /* 0x000fe400078e00ff */
[----:B------:R-:W-:Y:S01]  /*02c0*/  IMAD.MOV.U32 R13, RZ, RZ, RZ ;  /* 0x000000ffff0d7224 */ /* 0x000fe200078e00ff */
[----:B------:R-:W-:Y:S06]  /*02d0*/  @!P4 BRA `(.L_x_3) ;  /* 0x00000000001cc947 */ /* 0x000fec0003800000 */
[----:B------:R-:W-:-:S13]  /*02e0*/  ISETP.GT.AND P4, PT, R3, R0, PT ;  /* 0x000000000300720c */ /* 0x000fda0003f84270 */
[----:B------:R-:W-:Y:S01]  /*02f0*/  @!P4 IADD3 R16, P5, PT, R3, R4, RZ ;  /* 0x000000040310c210 */ /* 0x000fe20007fbe0ff */
[----:B------:R-:W2:Y:S04]  /*0300*/  @P4 LDG.E.U8 R13, desc[UR4][R6.64] ;  /* 0x00000004060d4981 */ /* 0x000ea8000c1e1100 */
[----:B------:R-:W-:-:S05]  /*0310*/  @!P4 IMAD.X R17, RZ, RZ, R5, P5 ;  /* 0x000000ffff11c224 */ /* 0x000fca00028e0605 */
[----:B------:R-:W3:Y:S01]  /*0320*/  @!P4 LDG.E.U8 R16, desc[UR4][R16.64] ;  /* 0x000000041010c981 */ /* 0x000ee2000c1e1100 */
[----:B--2---:R-:W-:Y:S02]  /*0330*/  @P4 I2FP.F32.U32 R13, R13 ;  /* 0x0000000d000d4245 */ /* 0x004fe40000201000 */
[----:B---3--:R-:W-:-:S07]  /*0340*/  @!P4 I2FP.F32.U32 R13, R16 ;  /* 0x00000010000dc245 */ /* 0x008fce0000201000 */
.L_x_3:
[----:B------:R-:W-:Y:S05]  /*0350*/  BSYNC.RECONVERGENT B0 ;  /* 0x0000000000007941 */ /* 0x000fea0003800200 */
.L_x_2:
[----:B------:R-:W-:Y:S04]  /*0360*/  BSSY.RECONVERGENT B0, `(.L_x_4) ;  /* 0x0000009000007945 */ /* 0x000fe80003800200 */
[----:B------:R-:W-:Y:S05]  /*0370*/  @!P0 BRA `(.L_x_5) ;  /* 0x00000000001c8947 */ /* 0x000fea0003800000 */
[----:B------:R-:W-:-:S13]  /*0380*/  ISETP.GT.AND P0, PT, R19, R0, PT ;  /* 0x000000001300720c */ /* 0x000fda0003f04270 */
[----:B------:R-:W-:Y:S01]  /*0390*/  @!P0 IADD3 R16, P4, PT, R19, R4, RZ ;  /* 0x0000000413108210 */ /* 0x000fe20007f9e0ff */
[----:B------:R-:W2:Y:S04]  /*03a0*/  @P0 LDG.E.U8 R10, desc[UR4][R6.64] ;  /* 0x00000004060a0981 */ /* 0x000ea8000c1e1100 */
[----:B------:R-:W-:-:S05]  /*03b0*/  @!P0 IMAD.X R17, RZ, RZ, R5, P4 ;  /* 0x000000ffff118224 */ /* 0x000fca00020e0605 */
[----:B------:R-:W3:Y:S01]  /*03c0*/  @!P0 LDG.E.U8 R16, desc[UR4][R16.64] ;  /* 0x0000000410108981 */ /* 0x000ee2000c1e1100 */
[----:B--2---:R-:W-:Y:S02]  /*03d0*/  @P0 I2FP.F32.U32 R10, R10 ;  /* 0x0000000a000a0245 */ /* 0x004fe40000201000 */
[----:B---3--:R-:W-:-:S07]  /*03e0*/  @!P0 I2FP.F32.U32 R10, R16 ;  /* 0x00000010000a8245 */ /* 0x008fce0000201000 */
.L_x_5:
[----:B------:R-:W-:Y:S05]  /*03f0*/  BSYNC.RECONVERGENT B0 ;  /* 0x0000000000007941 */ /* 0x000fea0003800200 */
.L_x_4:
[----:B------:R-:W-:Y:S01]  /*0400*/  BSSY.RECONVERGENT B0, `(.L_x_6) ;  /* 0x000000a000007945 */ /* 0x000fe20003800200 */
[----:B------:R-:W-:-:S03]  /*0410*/  IMAD.MOV.U32 R12, RZ, RZ, RZ ;  /* 0x000000ffff0c7224 */ /* 0x000fc600078e00ff */
        /* <DEDUP_REMOVED lines=8> */
.L_x_7:
[----:B------:R-:W-:Y:S05]  /*04a0*/  BSYNC.RECONVERGENT B0 ;  /* 0x0000000000007941 */ /* 0x000fea0003800200 */
.L_x_6:
[----:B------:R-:W-:Y:S01]  /*04b0*/  BSSY.RECONVERGENT B0, `(.L_x_8) ;  /* 0x000000a000007945 */ /* 0x000fe20003800200 */
[----:B------:R-:W-:-:S03]  /*04c0*/  CS2R R16, SRZ ;  /* 0x0000000000107805 */ /* 0x000fc6000001ff00 */
        /* <DEDUP_REMOVED lines=8> */
.L_x_9:
[----:B------:R-:W-:Y:S05]  /*0550*/  BSYNC.RECONVERGENT B0 ;  /* 0x0000000000007941 */ /* 0x000fea0003800200 */
.L_x_8:
        /* <DEDUP_REMOVED lines=9> */
.L_x_11:
[----:B------:R-:W-:Y:S05]  /*05f0*/  BSYNC.RECONVERGENT B0 ;  /* 0x0000000000007941 */ /* 0x000fea0003800200 */
.L_x_10:
[----:B------:R-:W-:Y:S01]  /*0600*/  FFMA R13, R13, 2, R8 ;  /* 0x400000000d0d7823 */ /* 0x000fe20000000008 */
[----:B------:R-:W-:Y:S01]  /*0610*/  FADD R5, R16, R16 ;  /* 0x0000001010057221 */ /* 0x000fe20000000000 */
[----:B------:R-:W0:Y:S01]  /*0620*/  LDCU.64 UR6, c[0x0][0x388] ;  /* 0x00007100ff0677ac */ /* 0x000e220008000a00 */
[----:B------:R-:W-:Y:S02]  /*0630*/  IMAD.IADD R3, R3, 0x1, R2 ;  /* 0x0000000103037824 */ /* 0x000fe400078e0202 */
[----:B------:R-:W-:-:S04]  /*0640*/  FADD R13, R13, R10 ;  /* 0x0000000a0d0d7221 */ /* 0x000fc80000000000 */
[----:B------:R-:W-:-:S04]  /*0650*/  FADD R12, R13, -R12 ;  /* 0x8000000c0d0c7221 */ /* 0x000fc80000000000 */
[----:B------:R-:W-:-:S04]  /*0660*/  FADD R12, R12, -R5 ;  /* 0x800000050c0c7221 */ /* 0x000fc80000000000 */
[----:B------:R-:W-:-:S04]  /*0670*/  FADD R12, R12, -R17 ;  /* 0x800000110c0c7221 */ /* 0x000fc80000000000 */
[----:B------:R-:W1:Y:S01]  /*0680*/  F2F.F64.F32 R4, R12 ;  /* 0x0000000c00047310 */ /* 0x000e620000201800 */
[----:B0-----:R-:W-:-:S04]  /*0690*/  IADD3 R2, P0, PT, R3, UR6, RZ ;  /* 0x0000000603027c10 */ /* 0x001fc8000ff1e0ff */
[----:B------:R-:W-:Y:S01]  /*06a0*/  LEA.HI.X.SX32 R3, R3, UR7, 0x1, P0 ;  /* 0x0000000703037c11 */ /* 0x000fe200080f0eff */
[----:B-1----:R-:W-:-:S10]  /*06b0*/  DMUL R4, R4, 0.125 ;  /* 0x3fc0000004047828 */ /* 0x002fd40000000000 */
[----:B------:R-:W0:Y:S02]  /*06c0*/  F2I.U32.F64.TRUNC R5, R4 ;  /* 0x0000000400057311 */ /* 0x000e24000030d000 */
[----:B0-----:R-:W-:Y:S01]  /*06d0*/  STG.E.U8 desc[UR4][R2.64], R5 ;  /* 0x0000000502007986 */ /* 0x001fe2000c101104 */
[----:B------:R-:W-:Y:S05]  /*06e0*/  EXIT ;  /* 0x000000000000794d */ /* 0x000fea0003800000 */
.L_x_12:
[----:B------:R-:W-:-:S00]  /*06f0*/  BRA `(.L_x_12) ;  /* 0xfffffffc00fc7947 */ /* 0x000fc0000383ffff */
[----:B------:R-:W-:-:S00]  /*0700*/  NOP ;  /* 0x0000000000007918 */ /* 0x000fc00000000000 */
[----:B------:R-:W-:-:S00]  /*0710*/  NOP ;  /* 0x0000000000007918 */ /* 0x000fc00000000000 */
[----:B------:R-:W-:-:S00]  /*0720*/  NOP ;  /* 0x0000000000007918 */ /* 0x000fc00000000000 */
[----:B------:R-:W-:-:S00]  /*0730*/  NOP ;  /* 0x0000000000007918 */ /* 0x000fc00000000000 */
[----:B------:R-:W-:-:S00]  /*0740*/  NOP ;  /* 0x0000000000007918 */ /* 0x000fc00000000000 */
[----:B------:R-:W-:-:S00]  /*0750*/  NOP ;  /* 0x0000000000007918 */ /* 0x000fc00000000000 */
[----:B------:R-:W-:-:S00]  /*0760*/  NOP ;  /* 0x0000000000007918 */ /* 0x000fc00000000000 */
[----:B------:R-:W-:-:S00]  /*0770*/  NOP ;  /* 0x0000000000007918 */ /* 0x000fc00000000000 */
.L_x_27:


//--------------------- .text._Z19d_partialDiffSOBELXPK6uchar1Phii --------------------------
	.section	.text._Z19d_partialDiffSOBELXPK6uchar1Phii,"ax",@progbits
	.align	128
        .global         _Z19d_partialDiffSOBELXPK6uchar1Phii
        .type           _Z19d_partialDiffSOBELXPK6uchar1Phii,@function
        .size           _Z19d_partialDiffSOBELXPK6uchar1Phii,(.L_x_28 - _Z19d_partialDiffSOBELXPK6uchar1Phii)
        .other          _Z19d_partialDiffSOBELXPK6uchar1Phii,@"STO_CUDA_ENTRY STV_DEFAULT"
_Z19d_partialDiffSOBELXPK6uchar1Phii:
.text._Z19d_partialDiffSOBELXPK6uchar1Phii:
[----:B------:R-:W-:Y:S01]  /*0000*/  LDC R1, c[0x0][0x37c] ;  /* 0x0000df00ff017b82 */ /* 0x000fe20000000800 */
[----:B------:R-:W0:Y:S01]  /*0010*/  S2R R0, SR_CTAID.Y ;  /* 0x0000000000007919 */ /* 0x000e220000002600 */
[----:B------:R-:W1:Y:S01]  /*0020*/  LDCU UR4, c[0x0][0x360] ;  /* 0x00006c00ff0477ac */ /* 0x000e620008000800 */
[----:B------:R-:W-:Y:S01]  /*0030*/  BSSY.RECONVERGENT B0, `(.L_x_13) ;  /* 0x0000026000007945 */ /* 0x000fe20003800200 */
[----:B------:R-:W0:Y:S01]  /*0040*/  S2R R3, SR_TID.Y ;  /* 0x0000000000037919 */ /* 0x000e220000002200 */
[----:B------:R-:W0:Y:S01]  /*0050*/  LDCU UR5, c[0x0][0x364] ;  /* 0x00006c80ff0577ac */ /* 0x000e220008000800 */
[----:B------:R-:W1:Y:S01]  /*0060*/  S2R R2, SR_CTAID.X ;  /* 0x0000000000027919 */ /* 0x000e620000002500 */
[----:B------:R-:W2:Y:S01]  /*0070*/  LDCU.64 UR8, c[0x0][0x390] ;  /* 0x00007200ff0877ac */ /* 0x000ea20008000a00 */
[----:B------:R-:W1:Y:S01]  /*0080*/  S2R R5, SR_TID.X ;  /* 0x0000000000057919 */ /* 0x000e620000002100 */
[----:B------:R-:W3:Y:S01]  /*0090*/  LDCU.64 UR10, c[0x0][0x380] ;  /* 0x00007000ff0a77ac */ /* 0x000ee20008000a00 */
[----:B0-----:R-:W-:-:S04]  /*00a0*/  IMAD R0, R0, UR5, R3 ;  /* 0x0000000500007c24 */ /* 0x001fc8000f8e0203 */
[----:B------:R-:W-:Y:S02]  /*00b0*/  VIADD R3, R0, 0xffffffff ;  /* 0xffffffff00037836 */ /* 0x000fe40000000000 */
[----:B-1----:R-:W-:Y:S01]  /*00c0*/  IMAD R0, R2, UR4, R5 ;  /* 0x0000000402007c24 */ /* 0x002fe2000f8e0205 */
[----:B--2---:R-:W-:Y:S01]  /*00d0*/  UIMAD UR4, UR8, UR9, URZ ;  /* 0x00000009080472a4 */ /* 0x004fe2000f8e02ff */
[----:B------:R-:W-:Y:S02]  /*00e0*/  IMAD.MOV.U32 R5, RZ, RZ, RZ ;  /* 0x000000ffff057224 */ /* 0x000fe400078e00ff */
[----:B------:R-:W-:Y:S01]  /*00f0*/  IMAD R3, R3, UR8, R0 ;  /* 0x0000000803037c24 */ /* 0x000fe2000f8e0200 */
[----:B---3--:R-:W-:-:S03]  /*0100*/  UIADD3 UR5, UP0, UPT, UR4, UR10, URZ ;  /* 0x0000000a04057290 */ /* 0x008fc6000ff1e0ff */
[C---:B------:R-:W-:Y:S01]  /*0110*/  VIADD R8, R3.reuse, 0xffffffff ;  /* 0xffffffff03087836 */ /* 0x040fe20000000000 */
[----:B------:R-:W-:Y:S01]  /*0120*/  ULEA.HI.X.SX32 UR6, UR4, UR11, 0x1, UP0 ;  /* 0x0000000b04067291 */ /* 0x000fe200080f0eff */
[----:B------:R-:W-:Y:S02]  /*0130*/  VIADD R10, R3, 0x1 ;  /* 0x00000001030a7836 */ /* 0x000fe40000000000 */
[C---:B------:R-:W-:Y:S01]  /*0140*/  VIADD R0, R8.reuse, UR8 ;  /* 0x0000000808007c36 */ /* 0x040fe20008000000 */
[----:B------:R-:W-:Y:S01]  /*0150*/  ISETP.GE.AND P5, PT, R8, RZ, PT ;  /* 0x000000ff0800720c */ /* 0x000fe20003fa6270 */
[----:B------:R-:W-:Y:S01]  /*0160*/  IMAD.U32 R2, RZ, RZ, UR5 ;  /* 0x00000005ff027e24 */ /* 0x000fe2000f8e00ff */
[----:B------:R-:W-:Y:S01]  /*0170*/  ISETP.GE.AND P4, PT, R10, RZ, PT ;  /* 0x000000ff0a00720c */ /* 0x000fe20003f86270 */
[C---:B------:R-:W-:Y:S01]  /*0180*/  VIADD R6, R0.reuse, UR8 ;  /* 0x0000000800067c36 */ /* 0x040fe20008000000 */
[C---:B------:R-:W-:Y:S01]  /*0190*/  ISETP.GE.AND P0, PT, R0.reuse, RZ, PT ;  /* 0x000000ff0000720c */ /* 0x040fe20003f06270 */
[----:B------:R-:W-:-:S02]  /*01a0*/  VIADD R7, R0, 0x2 ;  /* 0x0000000200077836 */ /* 0x000fc40000000000 */
[C---:B------:R-:W-:Y:S01]  /*01b0*/  VIADD R4, R6.reuse, 0x2 ;  /* 0x0000000206047836 */ /* 0x040fe20000000000 */
[----:B------:R-:W-:Y:S01]  /*01c0*/  ISETP.GE.AND P2, PT, R6, RZ, PT ;  /* 0x000000ff0600720c */ /* 0x000fe20003f46270 */
[----:B------:R-:W-:Y:S01]  /*01d0*/  IMAD.U32 R3, RZ, RZ, UR6 ;  /* 0x00000006ff037e24 */ /* 0x000fe2000f8e00ff */
[----:B------:R-:W0:Y:S01]  /*01e0*/  LDCU.64 UR6, c[0x0][0x358] ;  /* 0x00006b00ff0677ac */ /* 0x000e220008000a00 */
[----:B------:R-:W-:Y:S02]  /*01f0*/  ISETP.GE.AND P1, PT, R7, RZ, PT ;  /* 0x000000ff0700720c */ /* 0x000fe40003f26270 */
[----:B------:R-:W-:Y:S01]  /*0200*/  ISETP.GE.AND P3, PT, R4, RZ, PT ;  /* 0x000000ff0400720c */ /* 0x000fe20003f66270 */
[----:B------:R-:W-:-:S12]  /*0210*/  @!P5 BRA `(.L_x_14) ;  /* 0x00000000001cd947 */ /* 0x000fd80003800000 */
[----:B------:R-:W-:-:S13]  /*0220*/  ISETP.GT.AND P5, PT, R8, UR4, PT ;  /* 0x0000000408007c0c */ /* 0x000fda000bfa4270 */
[----:B------:R-:W-:Y:S01]  /*0230*/  @!P5 IADD3 R8, P6, PT, R8, UR10, RZ ;  /* 0x0000000a0808dc10 */ /* 0x000fe2000ffde0ff */
[----:B0-----:R-:W2:Y:S04]  /*0240*/  @P5 LDG.E.U8 R5, desc[UR6][R2.64] ;  /* 0x0000000602055981 */ /* 0x001ea8000c1e1100 */
[----:B------:R-:W-:-:S05]  /*0250*/  @!P5 IMAD.X R9, RZ, RZ, UR11, P6 ;  /* 0x0000000bff09de24 */ /* 0x000fca000b0e06ff */
[----:B------:R-:W3:Y:S01]  /*0260*/  @!P5 LDG.E.U8 R8, desc[UR6][R8.64] ;  /* 0x000000060808d981 */ /* 0x000ee2000c1e1100 */
[----:B--2---:R-:W-:Y:S02]  /*0270*/  @P5 I2FP.F32.U32 R5, R5 ;  /* 0x0000000500055245 */ /* 0x004fe40000201000 */
[----:B---3--:R-:W-:-:S07]  /*0280*/  @!P5 I2FP.F32.U32 R5, R8 ;  /* 0x000000080005d245 */ /* 0x008fce0000201000 */
.L_x_14:
[----:B0-----:R-:W-:Y:S05]  /*0290*/  BSYNC.RECONVERGENT B0 ;  /* 0x0000000000007941 */ /* 0x001fea0003800200 */
.L_x_13:
[----:B------:R-:W-:Y:S01]  /*02a0*/  BSSY.RECONVERGENT B0, `(.L_x_15) ;  /* 0x000000a000007945 */ /* 0x000fe20003800200 */
[----:B------:R-:W-:-:S03]  /*02b0*/  IMAD.MOV.U32 R8, RZ, RZ, RZ ;  /* 0x000000ffff087224 */ /* 0x000fc600078e00ff */
[----:B------:R-:W-:Y:S05]  /*02c0*/  @!P4 BRA `(.L_x_16) ;  /* 0x00000000001cc947 */ /* 0x000fea0003800000 */
[----:B------:R-:W-:-:S13]  /*02d0*/  ISETP.GT.AND P4, PT, R10, UR4, PT ;  /* 0x000000040a007c0c */ /* 0x000fda000bf84270 */
[----:B------:R-:W-:Y:S01]  /*02e0*/  @!P4 IADD3 R10, P5, PT, R10, UR10, RZ ;  /* 0x0000000a0a0acc10 */ /* 0x000fe2000ffbe0ff */
[----:B------:R-:W2:Y:S04]  /*02f0*/  @P4 LDG.E.U8 R8, desc[UR6][R2.64] ;  /* 0x0000000602084981 */ /* 0x000ea8000c1e1100 */
[----:B------:R-:W-:-:S05]  /*0300*/  @!P4 IMAD.X R11, RZ, RZ, UR11, P5 ;  /* 0x0000000bff0bce24 */ /* 0x000fca000a8e06ff */
[----:B------:R-:W3:Y:S01]  /*0310*/  @!P4 LDG.E.U8 R10, desc[UR6][R10.64] ;  /* 0x000000060a0ac981 */ /* 0x000ee2000c1e1100 */
[----:B--2---:R-:W-:Y:S02]  /*0320*/  @P4 I2FP.F32.U32 R8, R8 ;  /* 0x0000000800084245 */ /* 0x004fe40000201000 */
[----:B---3--:R-:W-:-:S07]  /*0330*/  @!P4 I2FP.F32.U32 R8, R10 ;  /* 0x0000000a0008c245 */ /* 0x008fce0000201000 */
.L_x_16:
[----:B------:R-:W-:Y:S05]  /*0340*/  BSYNC.RECONVERGENT B0 ;  /* 0x0000000000007941 */ /* 0x000fea0003800200 */
.L_x_15:
[----:B------:R-:W-:Y:S01]  /*0350*/  BSSY.RECONVERGENT B0, `(.L_x_17) ;  /* 0x000000b000007945 */ /* 0x000fe20003800200 */
[----:B------:R-:W-:Y:S02]  /*0360*/  IMAD.MOV.U32 R12, RZ, RZ, RZ ;  /* 0x000000ffff0c7224 */ /* 0x000fe400078e00ff */
[----:B------:R-:W-:Y:S01]  /*0370*/  IMAD.MOV.U32 R9, RZ, RZ, RZ ;  /* 0x000000ffff097224 */ /* 0x000fe200078e00ff */
[----:B------:R-:W-:Y:S06]  /*0380*/  @!P0 BRA `(.L_x_18) ;  /* 0x00000000001c8947 */ /* 0x000fec0003800000 */
[----:B------:R-:W-:-:S13]  /*0390*/  ISETP.GT.AND P0, PT, R0, UR4, PT ;  /* 0x0000000400007c0c */ /* 0x000fda000bf04270 */
[----:B------:R-:W-:Y:S01]  /*03a0*/  @!P0 IADD3 R10, P4, PT, R0, UR10, RZ ;  /* 0x0000000a000a8c10 */ /* 0x000fe2000ff9e0ff */
[----:B------:R-:W2:Y:S04]  /*03b0*/  @P0 LDG.E.U8 R9, desc[UR6][R2.64] ;  /* 0x0000000602090981 */ /* 0x000ea8000c1e1100 */
[----:B------:R-:W-:-:S05]  /*03c0*/  @!P0 IMAD.X R11, RZ, RZ, UR11, P4 ;  /* 0x0000000bff0b8e24 */ /* 0x000fca000a0e06ff */
[----:B------:R-:W3:Y:S01]  /*03d0*/  @!P0 LDG.E.U8 R10, desc[UR6][R10.64] ;  /* 0x000000060a0a8981 */ /* 0x000ee2000c1e1100 */
[----:B--2---:R-:W-:Y:S02]  /*03e0*/  @P0 I2FP.F32.U32 R9, R9 ;  /* 0x0000000900090245 */ /* 0x004fe40000201000 */
[----:B---3--:R-:W-:-:S07]  /*03f0*/  @!P0 I2FP.F32.U32 R9, R10 ;  /* 0x0000000a00098245 */ /* 0x008fce0000201000 */
.L_x_18:
[----:B------:R-:W-:Y:S05]  /*0400*/  BSYNC.RECONVERGENT B0 ;  /* 0x0000000000007941 */ /* 0x000fea0003800200 */
.L_x_17:
[----:B------:R-:W-:Y:S04]  /*0410*/  BSSY.RECONVERGENT B0, `(.L_x_19) ;  /* 0x0000009000007945 */ /* 0x000fe80003800200 */
        /* <DEDUP_REMOVED lines=8> */
.L_x_20:
[----:B------:R-:W-:Y:S05]  /*04a0*/  BSYNC.RECONVERGENT B0 ;  /* 0x0000000000007941 */ /* 0x000fea0003800200 */
.L_x_19:
[----:B------:R-:W-:Y:S01]  /*04b0*/  BSSY.RECONVERGENT B0, `(.L_x_21) ;  /* 0x000000a000007945 */ /* 0x000fe20003800200 */
[----:B------:R-:W-:-:S03]  /*04c0*/  CS2R R10, SRZ ;  /* 0x00000000000a7805 */ /* 0x000fc6000001ff00 */
        /* <DEDUP_REMOVED lines=8> */
.L_x_22:
[----:B------:R-:W-:Y:S05]  /*0550*/  BSYNC.RECONVERGENT B0 ;  /* 0x0000000000007941 */ /* 0x000fea0003800200 */
.L_x_21:
        /* <DEDUP_REMOVED lines=9> */
.L_x_24:
[----:B------:R-:W-:Y:S05]  /*05f0*/  BSYNC.RECONVERGENT B0 ;  /* 0x0000000000007941 */ /* 0x000fea0003800200 */
.L_x_23:
[----:B------:R-:W-:Y:S01]  /*0600*/  FADD R5, R8, -R5 ;  /* 0x8000000508057221 */ /* 0x000fe20000000000 */
[----:B------:R-:W-:Y:S01]  /*0610*/  FADD R2, R9, R9 ;  /* 0x0000000909027221 */ /* 0x000fe20000000000 */
[----:B------:R-:W0:Y:S01]  /*0620*/  LDCU.64 UR8, c[0x0][0x388] ;  /* 0x00007100ff0877ac */ /* 0x000e220008000a00 */
[----:B------:R-:W-:Y:S02]  /*0630*/  VIADD R0, R0, 0x1 ;  /* 0x0000000100007836 */ /* 0x000fe40000000000 */
[----:B------:R-:W-:-:S04]  /*0640*/  FADD R5, R5, -R2 ;  /* 0x8000000205057221 */ /* 0x000fc80000000000 */
[----:B------:R-:W-:-:S04]  /*0650*/  FFMA R5, R12, 2, R5 ;  /* 0x400000000c057823 */ /* 0x000fc80000000005 */
[----:B------:R-:W-:-:S04]  /*0660*/  FADD R10, R5, -R10 ;  /* 0x8000000a050a7221 */ /* 0x000fc80000000000 */
[----:B------:R-:W-:Y:S01]  /*0670*/  FADD R10, R10, R11 ;  /* 0x0000000b0a0a7221 */ /* 0x000fe20000000000 */
[----:B0-----:R-:W-:-:S03]  /*0680*/  IADD3 R4, P0, PT, R0, UR8, RZ ;  /* 0x0000000800047c10 */ /* 0x001fc6000ff1e0ff */
[----:B------:R-:W0:Y:S01]  /*0690*/  F2F.F64.F32 R2, R10 ;  /* 0x0000000a00027310 */ /* 0x000e220000201800 */
[----:B------:R-:W-:Y:S01]  /*06a0*/  LEA.HI.X.SX32 R5, R0, UR9, 0x1, P0 ;  /* 0x0000000900057c11 */ /* 0x000fe200080f0eff */
[----:B0-----:R-:W-:-:S10]  /*06b0*/  DMUL R2, R2, 0.125 ;  /* 0x3fc0000002027828 */ /* 0x001fd40000000000 */
[----:B------:R-:W0:Y:S02]  /*06c0*/  F2I.U32.F64.TRUNC R3, R2 ;  /* 0x0000000200037311 */ /* 0x000e24000030d000 */
[----:B0-----:R-:W-:Y:S01]  /*06d0*/  STG.E.U8 desc[UR6][R4.64], R3 ;  /* 0x0000000304007986 */ /* 0x001fe2000c101106 */
[----:B------:R-:W-:Y:S05]  /*06e0*/  EXIT ;  /* 0x000000000000794d */ /* 0x000fea0003800000 */
.L_x_25:
        /* <DEDUP_REMOVED lines=9> */
.L_x_28:


//--------------------- .text._Z17d_edgeDetectSOBELPhS_ii --------------------------
	.section	.text._Z17d_edgeDetectSOBELPhS_ii,"ax",@progbits
	.align	128
        .global         _Z17d_edgeDetectSOBELPhS_ii
        .type           _Z17d_edgeDetectSOBELPhS_ii,@function
        .size           _Z17d_edgeDetectSOBELPhS_ii,(.L_x_29 - _Z17d_edgeDetectSOBELPhS_ii)
        .other          _Z17d_edgeDetectSOBELPhS_ii,@"STO_CUDA_ENTRY STV_DEFAULT"
_Z17d_edgeDetectSOBELPhS_ii:
.text._Z17d_edgeDetectSOBELPhS_ii:
[----:B------:R-:W-:Y:S01]  /*0000*/  LDC R1, c[0x0][0x37c] ;  /* 0x0000df00ff017b82 */ /* 0x000fe20000000800 */
[----:B------:R-:W0:Y:S01]  /*0010*/  S2R R0, SR_CTAID.X ;  /* 0x0000000000007919 */ /* 0x000e220000002500 */
[----:B------:R-:W0:Y:S01]  /*0020*/  LDCU UR4, c[0x0][0x360] ;  /* 0x00006c00ff0477ac */ /* 0x000e220008000800 */
[----:B------:R-:W0:Y:S01]  /*0030*/  S2R R3, SR_TID.X ;  /* 0x0000000000037919 */ /* 0x000e220000002100 */
[----:B------:R-:W1:Y:S01]  /*0040*/  LDCU UR5, c[0x0][0x364] ;  /* 0x00006c80ff0577ac */ /* 0x000e620008000800 */
[----:B------:R-:W1:Y:S01]  /*0050*/  S2R R2, SR_CTAID.Y ;  /* 0x0000000000027919 */ /* 0x000e620000002600 */
[----:B------:R-:W2:Y:S01]  /*0060*/  LDCU UR6, c[0x0][0x390] ;  /* 0x00007200ff0677ac */ /* 0x000ea20008000800 */
[----:B------:R-:W1:Y:S01]  /*0070*/  S2R R5, SR_TID.Y ;  /* 0x0000000000057919 */ /* 0x000e620000002200 */
[----:B------:R-:W3:Y:S01]  /*0080*/  LDCU.128 UR8, c[0x0][0x380] ;  /* 0x00007000ff0877ac */ /* 0x000ee20008000c00 */
[----:B0-----:R-:W-:Y:S02]  /*0090*/  IMAD R0, R0, UR4, R3 ;  /* 0x0000000400007c24 */ /* 0x001fe4000f8e0203 */
[----:B-1----:R-:W-:Y:S01]  /*00a0*/  IMAD R3, R2, UR5, R5 ;  /* 0x0000000502037c24 */ /* 0x002fe2000f8e0205 */
[----:B------:R-:W0:Y:S03]  /*00b0*/  LDCU.64 UR4, c[0x0][0x358] ;  /* 0x00006b00ff0477ac */ /* 0x000e260008000a00 */
[----:B--2---:R-:W-:-:S05]  /*00c0*/  IMAD R0, R3, UR6, R0 ;  /* 0x0000000603007c24 */ /* 0x004fca000f8e0200 */
[----:B---3--:R-:W-:Y:S02]  /*00d0*/  IADD3 R2, P0, PT, R0, UR10, RZ ;  /* 0x0000000a00027c10 */ /* 0x008fe4000ff1e0ff */
[----:B------:R-:W-:-:S04]  /*00e0*/  SHF.R.S32.HI R5, RZ, 0x1f, R0 ;  /* 0x0000001fff057819 */ /* 0x000fc80000011400 */
[----:B------:R-:W-:Y:S02]  /*00f0*/  IADD3.X R3, PT, PT, R5, UR11, RZ, P0, !PT ;  /* 0x0000000b05037c10 */ /* 0x000fe400087fe4ff */
[----:B------:R-:W-:-:S03]  /*0100*/  IADD3 R4, P0, PT, R0, UR8, RZ ;  /* 0x0000000800047c10 */ /* 0x000fc6000ff1e0ff */
[----:B0-----:R-:W2:Y:S01]  /*0110*/  LDG.E.U8 R6, desc[UR4][R2.64] ;  /* 0x0000000402067981 */ /* 0x001ea2000c1e1100 */
[----:B------:R-:W-:-:S05]  /*0120*/  IADD3.X R5, PT, PT, R5, UR9, RZ, P0, !PT ;  /* 0x0000000905057c10 */ /* 0x000fca00087fe4ff */
[----:B------:R-:W3:Y:S01]  /*0130*/  LDG.E.U8 R4, desc[UR4][R4.64] ;  /* 0x0000000404047981 */ /* 0x000ee2000c1e1100 */
[----:B--2---:R-:W-:-:S05]  /*0140*/  IMAD R6, R6, R6, RZ ;  /* 0x0000000606067224 */ /* 0x004fca00078e02ff */
[----:B------:R-:W-:-:S05]  /*0150*/  PRMT R7, R6, 0x9910, RZ ;  /* 0x0000991006077816 */ /* 0x000fca00000000ff */
[----:B---3--:R-:W-:-:S05]  /*0160*/  IMAD R7, R4, R4, R7 ;  /* 0x0000000404077224 */ /* 0x008fca00078e0207 */
[----:B------:R-:W-:Y:S01]  /*0170*/  STG.E.U8 desc[UR4][R2.64], R7 ;  /* 0x0000000702007986 */ /* 0x000fe2000c101104 */
[----:B------:R-:W-:Y:S05]  /*0180*/  EXIT ;  /* 0x000000000000794d */ /* 0x000fea0003800000 */
.L_x_26:
        /* <DEDUP_REMOVED lines=15> */
.L_x_29:


//--------------------- .nv.shared.reserved.0     --------------------------
	.section	.nv.shared.reserved.0,"aw",@nobits
	.weak		__nv_reservedSMEM_offset_0_alias
	.size		__nv_reservedSMEM_offset_0_alias, 0, 64
	.other		__nv_reservedSMEM_offset_0_alias,@"STO_CUDA_RESERVED_SHARED STV_DEFAULT"
__nv_reservedSMEM_offset_0_alias:
	.zero		0
	.zero		64


//--------------------- .nv.constant0._Z19d_partialDiffSOBELYPK6uchar1Phii --------------------------
	.section	.nv.constant0._Z19d_partialDiffSOBELYPK6uchar1Phii,"a",@progbits
	.sectionflags	@""
	.align	4
.nv.constant0._Z19d_partialDiffSOBELYPK6uchar1Phii:
	.zero		920


//--------------------- .nv.constant0._Z19d_partialDiffSOBELXPK6uchar1Phii --------------------------
	.section	.nv.constant0._Z19d_partialDiffSOBELXPK6uchar1Phii,"a",@progbits
	.sectionflags	@""
	.align	4
.nv.constant0._Z19d_partialDiffSOBELXPK6uchar1Phii:
	.zero		920


//--------------------- .nv.constant0._Z17d_edgeDetectSOBELPhS_ii --------------------------
	.section	.nv.constant0._Z17d_edgeDetectSOBELPhS_ii,"a",@progbits
	.sectionflags	@""
	.align	4
.nv.constant0._Z17d_edgeDetectSOBELPhS_ii:
	.zero		920


//--------------------- SYMBOLS --------------------------

	.type		.nv.reservedSmem.offset0,@object
	.size		.nv.reservedSmem.offset0,0x4
